//
// Generated by NVIDIA NVVM Compiler
//
// Compiler Build ID: CL-36424714
// Cuda compilation tools, release 13.0, V13.0.88
// Based on NVVM 20.0.0
//

.version 9.0
.target sm_100
.address_size 64

	// .globl	_Z16helloWorldKernelv
.extern .func  (.param .b32 func_retval0) vprintf
(
	.param .b64 vprintf_param_0,
	.param .b64 vprintf_param_1
)
;
.global .align 1 .b8 $str[52] = {72, 101, 108, 108, 111, 44, 32, 87, 111, 114, 108, 100, 33, 32, 102, 114, 111, 109, 32, 116, 104, 114, 101, 97, 100, 32, 91, 37, 100, 44, 37, 100, 93, 32, 105, 110, 32, 98, 108, 111, 99, 107, 32, 91, 37, 100, 44, 37, 100, 93, 10};

.visible .entry _Z16helloWorldKernelv()
{
	.local .align 16 .b8 	__local_depot0[16];
	.reg .b64 	%SP;
	.reg .b64 	%SPL;
	.reg .b32 	%r<7>;
	.reg .b64 	%rd<5>;

	mov.u64 	%SPL, __local_depot0;
	cvta.local.u64 	%SP, %SPL;
	add.u64 	%rd1, %SP, 0;
	add.u64 	%rd2, %SPL, 0;
	mov.u32 	%r1, %tid.x;
	mov.u32 	%r2, %tid.y;
	mov.u32 	%r3, %ctaid.x;
	mov.u32 	%r4, %ctaid.y;
	st.local.v4.u32 	[%rd2], {%r1, %r2, %r3, %r4};
	mov.u64 	%rd3, $str;
	cvta.global.u64 	%rd4, %rd3;
	{ // callseq 0, 0
	.param .b64 param0;
	st.param.b64 	[param0], %rd4;
	.param .b64 param1;
	st.param.b64 	[param1], %rd1;
	.param .b32 retval0;
	call.uni (retval0), 
	vprintf, 
	(
	param0, 
	param1
	);
	ld.param.b32 	%r5, [retval0];
	} // callseq 0
	ret;

}


// ===== COMPILED SASS (sm_100) =====

	.target	sm_100

	.elftype	@"ET_EXEC"


//--------------------- .note.nv.tkinfo           --------------------------
	.section	.note.nv.tkinfo,"",@"SHT_NOTE"
	.sectionflags	@"SHF_NOTE_NV_TKINFO"
	.tkinfo
        /*0018*/ 	.word	0x00000002
        /*0030*/ 	.string	""
        /*0030*/ 	.string	"ptxas"
        /*0030*/ 	.string	"Cuda compilation tools, release 13.0, V13.0.88"
        /*0030*/ 	.string	"Build cuda_13.0.r13.0/compiler.36424714_0"
        /*0030*/ 	.string	"-arch sm_100 -m 64 "



//--------------------- .note.nv.cuinfo           --------------------------
	.section	.note.nv.cuinfo,"",@"SHT_NOTE"
	.sectionflags	@"SHF_NOTE_NV_CUINFO"
        /*0018*/ 	.short	0x0002
        /*001a*/ 	.short	0x0064
        /*001c*/ 	.short	0x0082
	.zero		2


//--------------------- .nv.info                  --------------------------
	.section	.nv.info,"",@"SHT_CUDA_INFO"
	.align	4


	//----- nvinfo : EIATTR_REGCOUNT
	.align		4
        /*0000*/ 	.byte	0x04, 0x2f
        /*0002*/ 	.short	(.L_2 - .L_1)
	.align		4
.L_1:
        /*0004*/ 	.word	index@(_Z16helloWorldKernelv)
        /*0008*/ 	.word	0x00000018


	//----- nvinfo : EIATTR_FRAME_SIZE
	.align		4
.L_2:
        /*000c*/ 	.byte	0x04, 0x11
        /*000e*/ 	.short	(.L_4 - .L_3)
	.align		4
.L_3:
        /*0010*/ 	.word	index@(_Z16helloWorldKernelv)
        /*0014*/ 	.word	0x00000010


	//----- nvinfo : EIATTR_MIN_STACK_SIZE
	.align		4
.L_4:
        /*0018*/ 	.byte	0x04, 0x12
        /*001a*/ 	.short	(.L_6 - .L_5)
	.align		4
.L_5:
        /*001c*/ 	.word	index@(_Z16helloWorldKernelv)
        /*0020*/ 	.word	0x00000010
.L_6:


//--------------------- .nv.compat                --------------------------
	.section	.nv.compat,"",@"SHT_CUDA_COMPAT_INFO"
	.align	4
        /*0000*/ 	.byte	0x02, 0x09, 0x00, 0x00, 0x02, 0x02, 0x01, 0x00, 0x02, 0x05, 0x05, 0x00, 0x03, 0x07, 0x01, 0x01
        /*0010*/ 	.byte	0x02, 0x03, 0x00, 0x00, 0x02, 0x06, 0x01, 0x00, 0x04, 0x0b, 0x08, 0x00, 0x09, 0x00, 0x00, 0x00
        /*0020*/ 	.byte	0x00, 0x00, 0x00, 0x00


//--------------------- .nv.info._Z16helloWorldKernelv --------------------------
	.section	.nv.info._Z16helloWorldKernelv,"",@"SHT_CUDA_INFO"
	.sectionflags	@""
	.align	4


	//----- nvinfo : EIATTR_CUDA_API_VERSION
	.align		4
        /*0000*/ 	.byte	0x04, 0x37
        /*0002*/ 	.short	(.L_8 - .L_7)
.L_7:
        /*0004*/ 	.word	0x00000082


	//----- nvinfo : EIATTR_SPARSE_MMA_MASK
	.align		4
.L_8:
        /*0008*/ 	.byte	0x03, 0x50
        /*000a*/ 	.short	0x0000


	//----- nvinfo : EIATTR_MAXREG_COUNT
	.align		4
        /*000c*/ 	.byte	0x03, 0x1b
        /*000e*/ 	.short	0x00ff


	//----- nvinfo : EIATTR_EXTERNS
	.align		4
        /*0010*/ 	.byte	0x04, 0x0f
        /*0012*/ 	.short	(.L_10 - .L_9)


	//   ....[0]....
	.align		4
.L_9:
        /*0014*/ 	.word	index@(vprintf)


	//----- nvinfo : EIATTR_MERCURY_ISA_VERSION
	.align		4
.L_10:
        /*0018*/ 	.byte	0x03, 0x5f
        /*001a*/ 	.short	0x0101


	//----- nvinfo : EIATTR_VRC_CTA_INIT_COUNT
	.align		4
        /*001c*/ 	.byte	0x02, 0x4a
	.zero		1
	.zero		1


	//----- nvinfo : EIATTR_SYSCALL_OFFSETS
	.align		4
        /*0020*/ 	.byte	0x04, 0x46
        /*0022*/ 	.short	(.L_12 - .L_11)


	//   ....[0]....
.L_11:
        /*0024*/ 	.word	0x00000110


	//----- nvinfo : EIATTR_EXIT_INSTR_OFFSETS
	.align		4
.L_12:
        /*0028*/ 	.byte	0x04, 0x1c
        /*002a*/ 	.short	(.L_14 - .L_13)


	//   ....[0]....
.L_13:
        /*002c*/ 	.word	0x00000120


	//----- nvinfo : EIATTR_SW_WAR
	.align		4
.L_14:
        /*0030*/ 	.byte	0x04, 0x36
        /*0032*/ 	.short	(.L_16 - .L_15)
.L_15:
        /*0034*/ 	.word	0x00000008
.L_16:


//--------------------- .nv.callgraph             --------------------------
	.section	.nv.callgraph,"",@"SHT_CUDA_CALLGRAPH"
	.align	4
	.sectionentsize	8
	.align		4
        /*0000*/ 	.word	0x00000000
	.align		4
        /*0004*/ 	.word	0xffffffff
	.align		4
        /*0008*/ 	.word	index@(_Z16helloWorldKernelv)
	.align		4
        /*000c*/ 	.word	index@(vprintf)
	.align		4
        /*0010*/ 	.word	0x00000000
	.align		4
        /*0014*/ 	.word	0xfffffffe
	.align		4
        /*0018*/ 	.word	0x00000000
	.align		4
        /*001c*/ 	.word	0xfffffffd
	.align		4
        /*0020*/ 	.word	0x00000000
	.align		4
        /*0024*/ 	.word	0xfffffffc


//--------------------- .nv.constant4             --------------------------
	.section	.nv.constant4,"a",@progbits
	.align	8
	.align		8
.nv.constant4:
        /*0000*/ 	.dword	vprintf
	.align		8
        /*0008*/ 	.dword	$str


//--------------------- .text._Z16helloWorldKernelv --------------------------
	.section	.text._Z16helloWorldKernelv,"ax",@progbits
	.align	128
        .global         _Z16helloWorldKernelv
        .type           _Z16helloWorldKernelv,@function
        .size           _Z16helloWorldKernelv,(.L_x_2 - _Z16helloWorldKernelv)
        .other          _Z16helloWorldKernelv,@"STO_CUDA_ENTRY STV_DEFAULT"
_Z16helloWorldKernelv:
.text._Z16helloWorldKernelv:
[----:B------:R-:W0:Y:S01]  /*0000*/  LDC R1, c[0x0][0x37c] ;  /* 0x0000df00ff017b82 */ /* 0x000e220000000800 */
[----:B------:R-:W1:Y:S01]  /*0010*/  S2R R8, SR_TID.X ;  /* 0x0000000000087919 */ /* 0x000e620000002100 */
[----:B0-----:R-:W-:Y:S01]  /*0020*/  VIADD R1, R1, 0xfffffff0 ;  /* 0xfffffff001017836 */ /* 0x001fe20000000000 */
[----:B------:R-:W-:Y:S01]  /*0030*/  MOV R0, 0x0 ;  /* 0x0000000000007802 */ /* 0x000fe20000000f00 */
[----:B------:R-:W0:Y:S01]  /*0040*/  LDCU UR4, c[0x0][0x2f8] ;  /* 0x00005f00ff0477ac */ /* 0x000e220008000800 */
[----:B------:R-:W1:Y:S03]  /*0050*/  S2R R9, SR_TID.Y ;  /* 0x0000000000097919 */ /* 0x000e660000002200 */
[----:B------:R2:W3:Y:S01]  /*0060*/  LDC.64 R2, c[0x4][R0] ;  /* 0x0100000000027b82 */ /* 0x0004e20000000a00 */
[----:B------:R-:W4:Y:S01]  /*0070*/  LDCU.64 UR6, c[0x4][0x8] ;  /* 0x01000100ff0677ac */ /* 0x000f220008000a00 */
[----:B------:R-:W1:Y:S01]  /*0080*/  S2R R10, SR_CTAID.X ;  /* 0x00000000000a7919 */ /* 0x000e620000002500 */
[----:B------:R-:W5:Y:S01]  /*0090*/  LDCU UR5, c[0x0][0x2fc] ;  /* 0x00005f80ff0577ac */ /* 0x000f620008000800 */
[----:B------:R-:W1:Y:S01]  /*00a0*/  S2R R11, SR_CTAID.Y ;  /* 0x00000000000b7919 */ /* 0x000e620000002600 */
[----:B0-----:R-:W-:Y:S01]  /*00b0*/  IADD3 R6, P0, PT, R1, UR4, RZ ;  /* 0x0000000401067c10 */ /* 0x001fe2000ff1e0ff */
[----:B----4-:R-:W-:Y:S01]  /*00c0*/  IMAD.U32 R4, RZ, RZ, UR6 ;  /* 0x00000006ff047e24 */ /* 0x010fe2000f8e00ff */
[----:B------:R-:W-:-:S03]  /*00d0*/  MOV R5, UR7 ;  /* 0x0000000700057c02 */ /* 0x000fc60008000f00 */
[----:B-----5:R-:W-:Y:S01]  /*00e0*/  IMAD.X R7, RZ, RZ, UR5, P0 ;  /* 0x00000005ff077e24 */ /* 0x020fe200080e06ff */
[----:B-1----:R2:W-:Y:S07]  /*00f0*/  STL.128 [R1], R8 ;  /* 0x0000000801007387 */ /* 0x0025ee0000100c00 */
[----:B------:R-:W-:-:S07]  /*0100*/  LEPC R20, `(.L_x_0) ;  /* 0x000000001014794e */ /* 0x000fce0000000000 */
[----:B--23--:R-:W-:Y:S05]  /*0110*/  CALL.ABS.NOINC R2 ;  /* 0x0000000002007343 */ /* 0x00cfea0003c00000 */
.L_x_0:
[----:B------:R-:W-:Y:S05]  /*0120*/  EXIT ;  /* 0x000000000000794d */ /* 0x000fea0003800000 */
.L_x_1:
[----:B------:R-:W-:-:S00]  /*0130*/  BRA `(.L_x_1) ;  /* 0xfffffffc00fc7947 */ /* 0x000fc0000383ffff */
[----:B------:R-:W-:-:S00]  /*0140*/  NOP ;  /* 0x0000000000007918 */ /* 0x000fc00000000000 */
        /* <DEDUP_REMOVED lines=11> */
.L_x_2:


//--------------------- .nv.global.init           --------------------------
	.section	.nv.global.init,"aw",@progbits
.nv.global.init:
	.type		$str,@object
	.size		$str,(.L_0 - $str)
$str:
        /*0000*/ 	.byte	0x48, 0x65, 0x6c, 0x6c, 0x6f, 0x2c, 0x20, 0x57, 0x6f, 0x72, 0x6c, 0x64, 0x21, 0x20, 0x66, 0x72
        /*0010*/ 	.byte	0x6f, 0x6d, 0x20, 0x74, 0x68, 0x72, 0x65, 0x61, 0x64, 0x20, 0x5b, 0x25, 0x64, 0x2c, 0x25, 0x64
        /*0020*/ 	.byte	0x5d, 0x20, 0x69, 0x6e, 0x20, 0x62, 0x6c, 0x6f, 0x63, 0x6b, 0x20, 0x5b, 0x25, 0x64, 0x2c, 0x25
        /*0030*/ 	.byte	0x64, 0x5d, 0x0a, 0x00
.L_0:


//--------------------- .nv.shared.reserved.0     --------------------------
	.section	.nv.shared.reserved.0,"aw",@nobits
	.weak		__nv_reservedSMEM_offset_0_alias
	.size		__nv_reservedSMEM_offset_0_alias, 0, 64
	.other		__nv_reservedSMEM_offset_0_alias,@"STO_CUDA_RESERVED_SHARED STV_DEFAULT"
__nv_reservedSMEM_offset_0_alias:
	.zero		0
	.zero		64


//--------------------- .nv.constant0._Z16helloWorldKernelv --------------------------
	.section	.nv.constant0._Z16helloWorldKernelv,"a",@progbits
	.sectionflags	@""
	.align	4
.nv.constant0._Z16helloWorldKernelv:
	.zero		896


//--------------------- SYMBOLS --------------------------

	.type		.nv.reservedSmem.offset0,@object
	.size		.nv.reservedSmem.offset0,0x4
	.type		vprintf,@function
